//
// Generated by NVIDIA NVVM Compiler
//
// Compiler Build ID: CL-36424714
// Cuda compilation tools, release 13.0, V13.0.88
// Based on NVVM 20.0.0
//

.version 9.0
.target sm_100
.address_size 64

	// .globl	_Z7reduce0IfEvPT_S1_j
.extern .shared .align 16 .b8 sdata[];

.visible .entry _Z7reduce0IfEvPT_S1_j(
	.param .u64 .ptr .align 1 _Z7reduce0IfEvPT_S1_j_param_0,
	.param .u64 .ptr .align 1 _Z7reduce0IfEvPT_S1_j_param_1,
	.param .u32 _Z7reduce0IfEvPT_S1_j_param_2
)
{
	.reg .pred 	%p<6>;
	.reg .b32 	%r<17>;
	.reg .b32 	%f<9>;
	.reg .b64 	%rd<9>;

	ld.param.u64 	%rd1, [_Z7reduce0IfEvPT_S1_j_param_0];
	ld.param.u64 	%rd2, [_Z7reduce0IfEvPT_S1_j_param_1];
	ld.param.u32 	%r8, [_Z7reduce0IfEvPT_S1_j_param_2];
	mov.u32 	%r1, %tid.x;
	mov.u32 	%r2, %ctaid.x;
	mov.u32 	%r3, %ntid.x;
	mad.lo.s32 	%r4, %r2, %r3, %r1;
	setp.ge.u32 	%p1, %r4, %r8;
	mov.f32 	%f8, 0f00000000;
	@%p1 bra 	$L__BB0_2;
	cvta.to.global.u64 	%rd3, %rd1;
	mul.wide.u32 	%rd4, %r4, 4;
	add.s64 	%rd5, %rd3, %rd4;
	ld.global.f32 	%f8, [%rd5];
$L__BB0_2:
	shl.b32 	%r9, %r1, 2;
	mov.u32 	%r10, sdata;
	add.s32 	%r5, %r10, %r9;
	st.shared.f32 	[%r5], %f8;
	barrier.sync 	0;
	setp.lt.u32 	%p2, %r3, 2;
	@%p2 bra 	$L__BB0_7;
	mov.b32 	%r16, 1;
$L__BB0_4:
	shl.b32 	%r7, %r16, 1;
	add.s32 	%r12, %r7, -1;
	and.b32  	%r13, %r12, %r1;
	setp.ne.s32 	%p3, %r13, 0;
	@%p3 bra 	$L__BB0_6;
	shl.b32 	%r14, %r16, 2;
	add.s32 	%r15, %r5, %r14;
	ld.shared.f32 	%f4, [%r15];
	ld.shared.f32 	%f5, [%r5];
	add.f32 	%f6, %f4, %f5;
	st.shared.f32 	[%r5], %f6;
$L__BB0_6:
	barrier.sync 	0;
	setp.lt.u32 	%p4, %r7, %r3;
	mov.u32 	%r16, %r7;
	@%p4 bra 	$L__BB0_4;
$L__BB0_7:
	setp.ne.s32 	%p5, %r1, 0;
	@%p5 bra 	$L__BB0_9;
	ld.shared.f32 	%f7, [sdata];
	cvta.to.global.u64 	%rd6, %rd2;
	mul.wide.u32 	%rd7, %r2, 4;
	add.s64 	%rd8, %rd6, %rd7;
	st.global.f32 	[%rd8], %f7;
$L__BB0_9:
	ret;

}
	// .globl	_Z7reduce1IfEvPT_S1_j
.visible .entry _Z7reduce1IfEvPT_S1_j(
	.param .u64 .ptr .align 1 _Z7reduce1IfEvPT_S1_j_param_0,
	.param .u64 .ptr .align 1 _Z7reduce1IfEvPT_S1_j_param_1,
	.param .u32 _Z7reduce1IfEvPT_S1_j_param_2
)
{
	.reg .pred 	%p<6>;
	.reg .b32 	%r<20>;
	.reg .b32 	%f<9>;
	.reg .b64 	%rd<9>;

	ld.param.u64 	%rd1, [_Z7reduce1IfEvPT_S1_j_param_0];
	ld.param.u64 	%rd2, [_Z7reduce1IfEvPT_S1_j_param_1];
	ld.param.u32 	%r8, [_Z7reduce1IfEvPT_S1_j_param_2];
	mov.u32 	%r1, %tid.x;
	mov.u32 	%r2, %ctaid.x;
	mov.u32 	%r3, %ntid.x;
	mad.lo.s32 	%r4, %r2, %r3, %r1;
	setp.ge.u32 	%p1, %r4, %r8;
	mov.f32 	%f8, 0f00000000;
	@%p1 bra 	$L__BB1_2;
	cvta.to.global.u64 	%rd3, %rd1;
	mul.wide.u32 	%rd4, %r4, 4;
	add.s64 	%rd5, %rd3, %rd4;
	ld.global.f32 	%f8, [%rd5];
$L__BB1_2:
	shl.b32 	%r9, %r1, 2;
	mov.u32 	%r10, sdata;
	add.s32 	%r11, %r10, %r9;
	st.shared.f32 	[%r11], %f8;
	barrier.sync 	0;
	setp.lt.u32 	%p2, %r3, 2;
	@%p2 bra 	$L__BB1_7;
	mov.b32 	%r19, 1;
$L__BB1_4:
	shl.b32 	%r6, %r19, 1;
	mul.lo.s32 	%r7, %r6, %r1;
	setp.ge.u32 	%p3, %r7, %r3;
	@%p3 bra 	$L__BB1_6;
	add.s32 	%r13, %r7, %r19;
	shl.b32 	%r14, %r13, 2;
	add.s32 	%r16, %r10, %r14;
	ld.shared.f32 	%f4, [%r16];
	shl.b32 	%r17, %r7, 2;
	add.s32 	%r18, %r10, %r17;
	ld.shared.f32 	%f5, [%r18];
	add.f32 	%f6, %f4, %f5;
	st.shared.f32 	[%r18], %f6;
$L__BB1_6:
	barrier.sync 	0;
	setp.lt.u32 	%p4, %r6, %r3;
	mov.u32 	%r19, %r6;
	@%p4 bra 	$L__BB1_4;
$L__BB1_7:
	setp.ne.s32 	%p5, %r1, 0;
	@%p5 bra 	$L__BB1_9;
	ld.shared.f32 	%f7, [sdata];
	cvta.to.global.u64 	%rd6, %rd2;
	mul.wide.u32 	%rd7, %r2, 4;
	add.s64 	%rd8, %rd6, %rd7;
	st.global.f32 	[%rd8], %f7;
$L__BB1_9:
	ret;

}
	// .globl	_Z7reduce2IfEvPT_S1_j
.visible .entry _Z7reduce2IfEvPT_S1_j(
	.param .u64 .ptr .align 1 _Z7reduce2IfEvPT_S1_j_param_0,
	.param .u64 .ptr .align 1 _Z7reduce2IfEvPT_S1_j_param_1,
	.param .u32 _Z7reduce2IfEvPT_S1_j_param_2
)
{
	.reg .pred 	%p<6>;
	.reg .b32 	%r<14>;
	.reg .b32 	%f<9>;
	.reg .b64 	%rd<9>;

	ld.param.u64 	%rd1, [_Z7reduce2IfEvPT_S1_j_param_0];
	ld.param.u64 	%rd2, [_Z7reduce2IfEvPT_S1_j_param_1];
	ld.param.u32 	%r8, [_Z7reduce2IfEvPT_S1_j_param_2];
	mov.u32 	%r1, %tid.x;
	mov.u32 	%r2, %ctaid.x;
	mov.u32 	%r13, %ntid.x;
	mad.lo.s32 	%r4, %r2, %r13, %r1;
	setp.ge.u32 	%p1, %r4, %r8;
	mov.f32 	%f8, 0f00000000;
	@%p1 bra 	$L__BB2_2;
	cvta.to.global.u64 	%rd3, %rd1;
	mul.wide.u32 	%rd4, %r4, 4;
	add.s64 	%rd5, %rd3, %rd4;
	ld.global.f32 	%f8, [%rd5];
$L__BB2_2:
	shl.b32 	%r9, %r1, 2;
	mov.u32 	%r10, sdata;
	add.s32 	%r5, %r10, %r9;
	st.shared.f32 	[%r5], %f8;
	barrier.sync 	0;
	setp.lt.u32 	%p2, %r13, 2;
	@%p2 bra 	$L__BB2_6;
$L__BB2_3:
	shr.u32 	%r7, %r13, 1;
	setp.ge.u32 	%p3, %r1, %r7;
	@%p3 bra 	$L__BB2_5;
	shl.b32 	%r11, %r7, 2;
	add.s32 	%r12, %r5, %r11;
	ld.shared.f32 	%f4, [%r12];
	ld.shared.f32 	%f5, [%r5];
	add.f32 	%f6, %f4, %f5;
	st.shared.f32 	[%r5], %f6;
$L__BB2_5:
	barrier.sync 	0;
	setp.gt.u32 	%p4, %r13, 3;
	mov.u32 	%r13, %r7;
	@%p4 bra 	$L__BB2_3;
$L__BB2_6:
	setp.ne.s32 	%p5, %r1, 0;
	@%p5 bra 	$L__BB2_8;
	ld.shared.f32 	%f7, [sdata];
	cvta.to.global.u64 	%rd6, %rd2;
	mul.wide.u32 	%rd7, %r2, 4;
	add.s64 	%rd8, %rd6, %rd7;
	st.global.f32 	[%rd8], %f7;
$L__BB2_8:
	ret;

}
	// .globl	_Z7reduce3IfEvPT_S1_j
.visible .entry _Z7reduce3IfEvPT_S1_j(
	.param .u64 .ptr .align 1 _Z7reduce3IfEvPT_S1_j_param_0,
	.param .u64 .ptr .align 1 _Z7reduce3IfEvPT_S1_j_param_1,
	.param .u32 _Z7reduce3IfEvPT_S1_j_param_2
)
{
	.reg .pred 	%p<7>;
	.reg .b32 	%r<17>;
	.reg .b32 	%f<14>;
	.reg .b64 	%rd<11>;

	ld.param.u64 	%rd3, [_Z7reduce3IfEvPT_S1_j_param_0];
	ld.param.u64 	%rd2, [_Z7reduce3IfEvPT_S1_j_param_1];
	ld.param.u32 	%r9, [_Z7reduce3IfEvPT_S1_j_param_2];
	cvta.to.global.u64 	%rd1, %rd3;
	mov.u32 	%r1, %tid.x;
	mov.u32 	%r2, %ctaid.x;
	mov.u32 	%r16, %ntid.x;
	mul.lo.s32 	%r10, %r16, %r2;
	shl.b32 	%r11, %r10, 1;
	add.s32 	%r4, %r11, %r1;
	setp.ge.u32 	%p1, %r4, %r9;
	mov.f32 	%f12, 0f00000000;
	@%p1 bra 	$L__BB3_2;
	mul.wide.u32 	%rd4, %r4, 4;
	add.s64 	%rd5, %rd1, %rd4;
	ld.global.f32 	%f12, [%rd5];
$L__BB3_2:
	add.s32 	%r5, %r4, %r16;
	setp.ge.u32 	%p2, %r5, %r9;
	mov.f32 	%f13, 0f00000000;
	@%p2 bra 	$L__BB3_4;
	mul.wide.u32 	%rd6, %r5, 4;
	add.s64 	%rd7, %rd1, %rd6;
	ld.global.f32 	%f13, [%rd7];
$L__BB3_4:
	shl.b32 	%r12, %r1, 2;
	mov.u32 	%r13, sdata;
	add.s32 	%r6, %r13, %r12;
	add.f32 	%f7, %f13, %f12;
	st.shared.f32 	[%r6], %f7;
	barrier.sync 	0;
	setp.lt.u32 	%p3, %r16, 2;
	@%p3 bra 	$L__BB3_8;
$L__BB3_5:
	shr.u32 	%r8, %r16, 1;
	setp.ge.u32 	%p4, %r1, %r8;
	@%p4 bra 	$L__BB3_7;
	shl.b32 	%r14, %r8, 2;
	add.s32 	%r15, %r6, %r14;
	ld.shared.f32 	%f8, [%r15];
	ld.shared.f32 	%f9, [%r6];
	add.f32 	%f10, %f8, %f9;
	st.shared.f32 	[%r6], %f10;
$L__BB3_7:
	barrier.sync 	0;
	setp.gt.u32 	%p5, %r16, 3;
	mov.u32 	%r16, %r8;
	@%p5 bra 	$L__BB3_5;
$L__BB3_8:
	setp.ne.s32 	%p6, %r1, 0;
	@%p6 bra 	$L__BB3_10;
	ld.shared.f32 	%f11, [sdata];
	cvta.to.global.u64 	%rd8, %rd2;
	mul.wide.u32 	%rd9, %r2, 4;
	add.s64 	%rd10, %rd8, %rd9;
	st.global.f32 	[%rd10], %f11;
$L__BB3_10:
	ret;

}
	// .globl	_Z7reduce4IfEvPT_S1_j
.visible .entry _Z7reduce4IfEvPT_S1_j(
	.param .u64 .ptr .align 1 _Z7reduce4IfEvPT_S1_j_param_0,
	.param .u64 .ptr .align 1 _Z7reduce4IfEvPT_S1_j_param_1,
	.param .u32 _Z7reduce4IfEvPT_S1_j_param_2
)
{
	.reg .pred 	%p<8>;
	.reg .b32 	%r<17>;
	.reg .b32 	%f<32>;
	.reg .b64 	%rd<11>;

	ld.param.u64 	%rd3, [_Z7reduce4IfEvPT_S1_j_param_0];
	ld.param.u64 	%rd2, [_Z7reduce4IfEvPT_S1_j_param_1];
	ld.param.u32 	%r9, [_Z7reduce4IfEvPT_S1_j_param_2];
	cvta.to.global.u64 	%rd1, %rd3;
	mov.u32 	%r1, %tid.x;
	mov.u32 	%r2, %ctaid.x;
	mov.u32 	%r16, %ntid.x;
	mul.lo.s32 	%r10, %r16, %r2;
	shl.b32 	%r11, %r10, 1;
	add.s32 	%r4, %r11, %r1;
	setp.ge.u32 	%p1, %r4, %r9;
	mov.f32 	%f30, 0f00000000;
	@%p1 bra 	$L__BB4_2;
	mul.wide.u32 	%rd4, %r4, 4;
	add.s64 	%rd5, %rd1, %rd4;
	ld.global.f32 	%f30, [%rd5];
$L__BB4_2:
	add.s32 	%r5, %r4, %r16;
	setp.ge.u32 	%p2, %r5, %r9;
	mov.f32 	%f31, 0f00000000;
	@%p2 bra 	$L__BB4_4;
	mul.wide.u32 	%rd6, %r5, 4;
	add.s64 	%rd7, %rd1, %rd6;
	ld.global.f32 	%f31, [%rd7];
$L__BB4_4:
	shl.b32 	%r12, %r1, 2;
	mov.u32 	%r13, sdata;
	add.s32 	%r6, %r13, %r12;
	add.f32 	%f7, %f31, %f30;
	st.shared.f32 	[%r6], %f7;
	barrier.sync 	0;
	setp.lt.u32 	%p3, %r16, 66;
	@%p3 bra 	$L__BB4_8;
$L__BB4_5:
	shr.u32 	%r8, %r16, 1;
	setp.ge.u32 	%p4, %r1, %r8;
	@%p4 bra 	$L__BB4_7;
	shl.b32 	%r14, %r8, 2;
	add.s32 	%r15, %r6, %r14;
	ld.shared.f32 	%f8, [%r15];
	ld.shared.f32 	%f9, [%r6];
	add.f32 	%f10, %f8, %f9;
	st.shared.f32 	[%r6], %f10;
$L__BB4_7:
	barrier.sync 	0;
	setp.gt.u32 	%p5, %r16, 131;
	mov.u32 	%r16, %r8;
	@%p5 bra 	$L__BB4_5;
$L__BB4_8:
	setp.gt.u32 	%p6, %r1, 31;
	@%p6 bra 	$L__BB4_11;
	ld.volatile.shared.f32 	%f11, [%r6+128];
	ld.volatile.shared.f32 	%f12, [%r6];
	add.f32 	%f13, %f11, %f12;
	st.volatile.shared.f32 	[%r6], %f13;
	ld.volatile.shared.f32 	%f14, [%r6+64];
	ld.volatile.shared.f32 	%f15, [%r6];
	add.f32 	%f16, %f14, %f15;
	st.volatile.shared.f32 	[%r6], %f16;
	ld.volatile.shared.f32 	%f17, [%r6+32];
	ld.volatile.shared.f32 	%f18, [%r6];
	add.f32 	%f19, %f17, %f18;
	st.volatile.shared.f32 	[%r6], %f19;
	ld.volatile.shared.f32 	%f20, [%r6+16];
	ld.volatile.shared.f32 	%f21, [%r6];
	add.f32 	%f22, %f20, %f21;
	st.volatile.shared.f32 	[%r6], %f22;
	ld.volatile.shared.f32 	%f23, [%r6+8];
	ld.volatile.shared.f32 	%f24, [%r6];
	add.f32 	%f25, %f23, %f24;
	st.volatile.shared.f32 	[%r6], %f25;
	ld.volatile.shared.f32 	%f26, [%r6+4];
	ld.volatile.shared.f32 	%f27, [%r6];
	add.f32 	%f28, %f26, %f27;
	st.volatile.shared.f32 	[%r6], %f28;
	setp.ne.s32 	%p7, %r1, 0;
	@%p7 bra 	$L__BB4_11;
	ld.shared.f32 	%f29, [sdata];
	cvta.to.global.u64 	%rd8, %rd2;
	mul.wide.u32 	%rd9, %r2, 4;
	add.s64 	%rd10, %rd8, %rd9;
	st.global.f32 	[%rd10], %f29;
$L__BB4_11:
	ret;

}


// ===== COMPILED SASS (sm_100) =====

	.target	sm_100

	.elftype	@"ET_EXEC"


//--------------------- .note.nv.tkinfo           --------------------------
	.section	.note.nv.tkinfo,"",@"SHT_NOTE"
	.sectionflags	@"SHF_NOTE_NV_TKINFO"
	.tkinfo
        /*0018*/ 	.word	0x00000002
        /*0030*/ 	.string	""
        /*0030*/ 	.string	"ptxas"
        /*0030*/ 	.string	"Cuda compilation tools, release 13.0, V13.0.88"
        /*0030*/ 	.string	"Build cuda_13.0.r13.0/compiler.36424714_0"
        /*0030*/ 	.string	"-arch sm_100 -m 64 "



//--------------------- .note.nv.cuinfo           --------------------------
	.section	.note.nv.cuinfo,"",@"SHT_NOTE"
	.sectionflags	@"SHF_NOTE_NV_CUINFO"
        /*0018*/ 	.short	0x0002
        /*001a*/ 	.short	0x0064
        /*001c*/ 	.short	0x0082
	.zero		2


//--------------------- .nv.info                  --------------------------
	.section	.nv.info,"",@"SHT_CUDA_INFO"
	.align	4


	//----- nvinfo : EIATTR_REGCOUNT
	.align		4
        /*0000*/ 	.byte	0x04, 0x2f
        /*0002*/ 	.short	(.L_1 - .L_0)
	.align		4
.L_0:
        /*0004*/ 	.word	index@(_Z7reduce0IfEvPT_S1_j)
        /*0008*/ 	.word	0x0000000b


	//----- nvinfo : EIATTR_FRAME_SIZE
	.align		4
.L_1:
        /*000c*/ 	.byte	0x04, 0x11
        /*000e*/ 	.short	(.L_3 - .L_2)
	.align		4
.L_2:
        /*0010*/ 	.word	index@(_Z7reduce0IfEvPT_S1_j)
        /*0014*/ 	.word	0x00000000


	//----- nvinfo : EIATTR_REGCOUNT
	.align		4
.L_3:
        /*0018*/ 	.byte	0x04, 0x2f
        /*001a*/ 	.short	(.L_5 - .L_4)
	.align		4
.L_4:
        /*001c*/ 	.word	index@(_Z7reduce1IfEvPT_S1_j)
        /*0020*/ 	.word	0x0000000a


	//----- nvinfo : EIATTR_FRAME_SIZE
	.align		4
.L_5:
        /*0024*/ 	.byte	0x04, 0x11
        /*0026*/ 	.short	(.L_7 - .L_6)
	.align		4
.L_6:
        /*0028*/ 	.word	index@(_Z7reduce1IfEvPT_S1_j)
        /*002c*/ 	.word	0x00000000


	//----- nvinfo : EIATTR_REGCOUNT
	.align		4
.L_7:
        /*0030*/ 	.byte	0x04, 0x2f
        /*0032*/ 	.short	(.L_9 - .L_8)
	.align		4
.L_8:
        /*0034*/ 	.word	index@(_Z7reduce2IfEvPT_S1_j)
        /*0038*/ 	.word	0x0000000b


	//----- nvinfo : EIATTR_FRAME_SIZE
	.align		4
.L_9:
        /*003c*/ 	.byte	0x04, 0x11
        /*003e*/ 	.short	(.L_11 - .L_10)
	.align		4
.L_10:
        /*0040*/ 	.word	index@(_Z7reduce2IfEvPT_S1_j)
        /*0044*/ 	.word	0x00000000


	//----- nvinfo : EIATTR_REGCOUNT
	.align		4
.L_11:
        /*0048*/ 	.byte	0x04, 0x2f
        /*004a*/ 	.short	(.L_13 - .L_12)
	.align		4
.L_12:
        /*004c*/ 	.word	index@(_Z7reduce3IfEvPT_S1_j)
        /*0050*/ 	.word	0x00000010


	//----- nvinfo : EIATTR_FRAME_SIZE
	.align		4
.L_13:
        /*0054*/ 	.byte	0x04, 0x11
        /*0056*/ 	.short	(.L_15 - .L_14)
	.align		4
.L_14:
        /*0058*/ 	.word	index@(_Z7reduce3IfEvPT_S1_j)
        /*005c*/ 	.word	0x00000000


	//----- nvinfo : EIATTR_REGCOUNT
	.align		4
.L_15:
        /*0060*/ 	.byte	0x04, 0x2f
        /*0062*/ 	.short	(.L_17 - .L_16)
	.align		4
.L_16:
        /*0064*/ 	.word	index@(_Z7reduce4IfEvPT_S1_j)
        /*0068*/ 	.word	0x0000000d


	//----- nvinfo : EIATTR_FRAME_SIZE
	.align		4
.L_17:
        /*006c*/ 	.byte	0x04, 0x11
        /*006e*/ 	.short	(.L_19 - .L_18)
	.align		4
.L_18:
        /*0070*/ 	.word	index@(_Z7reduce4IfEvPT_S1_j)
        /*0074*/ 	.word	0x00000000


	//----- nvinfo : EIATTR_MIN_STACK_SIZE
	.align		4
.L_19:
        /*0078*/ 	.byte	0x04, 0x12
        /*007a*/ 	.short	(.L_21 - .L_20)
	.align		4
.L_20:
        /*007c*/ 	.word	index@(_Z7reduce4IfEvPT_S1_j)
        /*0080*/ 	.word	0x00000000


	//----- nvinfo : EIATTR_MIN_STACK_SIZE
	.align		4
.L_21:
        /*0084*/ 	.byte	0x04, 0x12
        /*0086*/ 	.short	(.L_23 - .L_22)
	.align		4
.L_22:
        /*0088*/ 	.word	index@(_Z7reduce3IfEvPT_S1_j)
        /*008c*/ 	.word	0x00000000


	//----- nvinfo : EIATTR_MIN_STACK_SIZE
	.align		4
.L_23:
        /*0090*/ 	.byte	0x04, 0x12
        /*0092*/ 	.short	(.L_25 - .L_24)
	.align		4
.L_24:
        /*0094*/ 	.word	index@(_Z7reduce2IfEvPT_S1_j)
        /*0098*/ 	.word	0x00000000


	//----- nvinfo : EIATTR_MIN_STACK_SIZE
	.align		4
.L_25:
        /*009c*/ 	.byte	0x04, 0x12
        /*009e*/ 	.short	(.L_27 - .L_26)
	.align		4
.L_26:
        /*00a0*/ 	.word	index@(_Z7reduce1IfEvPT_S1_j)
        /*00a4*/ 	.word	0x00000000


	//----- nvinfo : EIATTR_MIN_STACK_SIZE
	.align		4
.L_27:
        /*00a8*/ 	.byte	0x04, 0x12
        /*00aa*/ 	.short	(.L_29 - .L_28)
	.align		4
.L_28:
        /*00ac*/ 	.word	index@(_Z7reduce0IfEvPT_S1_j)
        /*00b0*/ 	.word	0x00000000
.L_29:


//--------------------- .nv.compat                --------------------------
	.section	.nv.compat,"",@"SHT_CUDA_COMPAT_INFO"
	.align	4
        /*0000*/ 	.byte	0x02, 0x09, 0x00, 0x00, 0x02, 0x02, 0x01, 0x00, 0x02, 0x05, 0x05, 0x00, 0x03, 0x07, 0x01, 0x01
        /*0010*/ 	.byte	0x02, 0x03, 0x00, 0x00, 0x02, 0x06, 0x01, 0x00, 0x04, 0x0b, 0x08, 0x00, 0x09, 0x00, 0x00, 0x00
        /*0020*/ 	.byte	0x00, 0x00, 0x00, 0x00


//--------------------- .nv.info._Z7reduce4IfEvPT_S1_j --------------------------
	.section	.nv.info._Z7reduce4IfEvPT_S1_j,"",@"SHT_CUDA_INFO"
	.sectionflags	@""
	.align	4


	//----- nvinfo : EIATTR_CUDA_API_VERSION
	.align		4
        /*0000*/ 	.byte	0x04, 0x37
        /*0002*/ 	.short	(.L_31 - .L_30)
.L_30:
        /*0004*/ 	.word	0x00000082


	//----- nvinfo : EIATTR_KPARAM_INFO
	.align		4
.L_31:
        /*0008*/ 	.byte	0x04, 0x17
        /*000a*/ 	.short	(.L_33 - .L_32)
.L_32:
        /*000c*/ 	.word	0x00000000
        /*0010*/ 	.short	0x0002
        /*0012*/ 	.short	0x0010
        /*0014*/ 	.byte	0x00, 0xf0, 0x11, 0x00


	//----- nvinfo : EIATTR_KPARAM_INFO
	.align		4
.L_33:
        /*0018*/ 	.byte	0x04, 0x17
        /*001a*/ 	.short	(.L_35 - .L_34)
.L_34:
        /*001c*/ 	.word	0x00000000
        /*0020*/ 	.short	0x0001
        /*0022*/ 	.short	0x0008
        /*0024*/ 	.byte	0x00, 0xf5, 0x21, 0x00


	//----- nvinfo : EIATTR_KPARAM_INFO
	.align		4
.L_35:
        /*0028*/ 	.byte	0x04, 0x17
        /*002a*/ 	.short	(.L_37 - .L_36)
.L_36:
        /*002c*/ 	.word	0x00000000
        /*0030*/ 	.short	0x0000
        /*0032*/ 	.short	0x0000
        /*0034*/ 	.byte	0x00, 0xf5, 0x21, 0x00


	//----- nvinfo : EIATTR_SPARSE_MMA_MASK
	.align		4
.L_37:
        /*0038*/ 	.byte	0x03, 0x50
        /*003a*/ 	.short	0x0000


	//----- nvinfo : EIATTR_MAXREG_COUNT
	.align		4
        /*003c*/ 	.byte	0x03, 0x1b
        /*003e*/ 	.short	0x00ff


	//----- nvinfo : EIATTR_NUM_BARRIERS
	.align		4
        /*0040*/ 	.byte	0x02, 0x4c
        /*0042*/ 	.byte	0x01
	.zero		1


	//----- nvinfo : EIATTR_MERCURY_ISA_VERSION
	.align		4
        /*0044*/ 	.byte	0x03, 0x5f
        /*0046*/ 	.short	0x0101


	//----- nvinfo : EIATTR_COOP_GROUP_MASK_REGIDS
	.align		4
        /*0048*/ 	.byte	0x04, 0x29
        /*004a*/ 	.short	(.L_39 - .L_38)


	//   ....[0]....
.L_38:
        /*004c*/ 	.word	0xffffffff


	//   ....[1]....
        /*0050*/ 	.word	0xffffffff


	//----- nvinfo : EIATTR_COOP_GROUP_INSTR_OFFSETS
	.align		4
.L_39:
        /*0054*/ 	.byte	0x04, 0x28
        /*0056*/ 	.short	(.L_41 - .L_40)


	//   ....[0]....
.L_40:
        /*0058*/ 	.word	0x000001c0


	//   ....[1]....
        /*005c*/ 	.word	0x00000250


	//----- nvinfo : EIATTR_VRC_CTA_INIT_COUNT
	.align		4
.L_41:
        /*0060*/ 	.byte	0x02, 0x4a
	.zero		1
	.zero		1


	//----- nvinfo : EIATTR_EXIT_INSTR_OFFSETS
	.align		4
        /*0064*/ 	.byte	0x04, 0x1c
        /*0066*/ 	.short	(.L_43 - .L_42)


	//   ....[0]....
.L_42:
        /*0068*/ 	.word	0x00000290


	//   ....[1]....
        /*006c*/ 	.word	0x00000430


	//   ....[2]....
        /*0070*/ 	.word	0x000004b0


	//----- nvinfo : EIATTR_CBANK_PARAM_SIZE
	.align		4
.L_43:
        /*0074*/ 	.byte	0x03, 0x19
        /*0076*/ 	.short	0x0014


	//----- nvinfo : EIATTR_PARAM_CBANK
	.align		4
        /*0078*/ 	.byte	0x04, 0x0a
        /*007a*/ 	.short	(.L_45 - .L_44)
	.align		4
.L_44:
        /*007c*/ 	.word	index@(.nv.constant0._Z7reduce4IfEvPT_S1_j)
        /*0080*/ 	.short	0x0380
        /*0082*/ 	.short	0x0014


	//----- nvinfo : EIATTR_SW_WAR
	.align		4
.L_45:
        /*0084*/ 	.byte	0x04, 0x36
        /*0086*/ 	.short	(.L_47 - .L_46)
.L_46:
        /*0088*/ 	.word	0x00000008
.L_47:


//--------------------- .nv.info._Z7reduce3IfEvPT_S1_j --------------------------
	.section	.nv.info._Z7reduce3IfEvPT_S1_j,"",@"SHT_CUDA_INFO"
	.sectionflags	@""
	.align	4


	//----- nvinfo : EIATTR_CUDA_API_VERSION
	.align		4
        /*0000*/ 	.byte	0x04, 0x37
        /*0002*/ 	.short	(.L_49 - .L_48)
.L_48:
        /*0004*/ 	.word	0x00000082


	//----- nvinfo : EIATTR_KPARAM_INFO
	.align		4
.L_49:
        /*0008*/ 	.byte	0x04, 0x17
        /*000a*/ 	.short	(.L_51 - .L_50)
.L_50:
        /*000c*/ 	.word	0x00000000
        /*0010*/ 	.short	0x0002
        /*0012*/ 	.short	0x0010
        /*0014*/ 	.byte	0x00, 0xf0, 0x11, 0x00


	//----- nvinfo : EIATTR_KPARAM_INFO
	.align		4
.L_51:
        /*0018*/ 	.byte	0x04, 0x17
        /*001a*/ 	.short	(.L_53 - .L_52)
.L_52:
        /*001c*/ 	.word	0x00000000
        /*0020*/ 	.short	0x0001
        /*0022*/ 	.short	0x0008
        /*0024*/ 	.byte	0x00, 0xf5, 0x21, 0x00


	//----- nvinfo : EIATTR_KPARAM_INFO
	.align		4
.L_53:
        /*0028*/ 	.byte	0x04, 0x17
        /*002a*/ 	.short	(.L_55 - .L_54)
.L_54:
        /*002c*/ 	.word	0x00000000
        /*0030*/ 	.short	0x0000
        /*0032*/ 	.short	0x0000
        /*0034*/ 	.byte	0x00, 0xf5, 0x21, 0x00


	//----- nvinfo : EIATTR_SPARSE_MMA_MASK
	.align		4
.L_55:
        /*0038*/ 	.byte	0x03, 0x50
        /*003a*/ 	.short	0x0000


	//----- nvinfo : EIATTR_MAXREG_COUNT
	.align		4
        /*003c*/ 	.byte	0x03, 0x1b
        /*003e*/ 	.short	0x00ff


	//----- nvinfo : EIATTR_NUM_BARRIERS
	.align		4
        /*0040*/ 	.byte	0x02, 0x4c
        /*0042*/ 	.byte	0x01
	.zero		1


	//----- nvinfo : EIATTR_MERCURY_ISA_VERSION
	.align		4
        /*0044*/ 	.byte	0x03, 0x5f
        /*0046*/ 	.short	0x0101


	//----- nvinfo : EIATTR_COOP_GROUP_MASK_REGIDS
	.align		4
        /*0048*/ 	.byte	0x04, 0x29
        /*004a*/ 	.short	(.L_57 - .L_56)


	//   ....[0]....
.L_56:
        /*004c*/ 	.word	0xffffffff


	//   ....[1]....
        /*0050*/ 	.word	0xffffffff


	//----- nvinfo : EIATTR_COOP_GROUP_INSTR_OFFSETS
	.align		4
.L_57:
        /*0054*/ 	.byte	0x04, 0x28
        /*0056*/ 	.short	(.L_59 - .L_58)


	//   ....[0]....
.L_58:
        /*0058*/ 	.word	0x000001c0


	//   ....[1]....
        /*005c*/ 	.word	0x00000250


	//----- nvinfo : EIATTR_VRC_CTA_INIT_COUNT
	.align		4
.L_59:
        /*0060*/ 	.byte	0x02, 0x4a
	.zero		1
	.zero		1


	//----- nvinfo : EIATTR_EXIT_INSTR_OFFSETS
	.align		4
        /*0064*/ 	.byte	0x04, 0x1c
        /*0066*/ 	.short	(.L_61 - .L_60)


	//   ....[0]....
.L_60:
        /*0068*/ 	.word	0x00000290


	//   ....[1]....
        /*006c*/ 	.word	0x00000310


	//----- nvinfo : EIATTR_CBANK_PARAM_SIZE
	.align		4
.L_61:
        /*0070*/ 	.byte	0x03, 0x19
        /*0072*/ 	.short	0x0014


	//----- nvinfo : EIATTR_PARAM_CBANK
	.align		4
        /*0074*/ 	.byte	0x04, 0x0a
        /*0076*/ 	.short	(.L_63 - .L_62)
	.align		4
.L_62:
        /*0078*/ 	.word	index@(.nv.constant0._Z7reduce3IfEvPT_S1_j)
        /*007c*/ 	.short	0x0380
        /*007e*/ 	.short	0x0014


	//----- nvinfo : EIATTR_SW_WAR
	.align		4
.L_63:
        /*0080*/ 	.byte	0x04, 0x36
        /*0082*/ 	.short	(.L_65 - .L_64)
.L_64:
        /*0084*/ 	.word	0x00000008
.L_65:


//--------------------- .nv.info._Z7reduce2IfEvPT_S1_j --------------------------
	.section	.nv.info._Z7reduce2IfEvPT_S1_j,"",@"SHT_CUDA_INFO"
	.sectionflags	@""
	.align	4


	//----- nvinfo : EIATTR_CUDA_API_VERSION
	.align		4
        /*0000*/ 	.byte	0x04, 0x37
        /*0002*/ 	.short	(.L_67 - .L_66)
.L_66:
        /*0004*/ 	.word	0x00000082


	//----- nvinfo : EIATTR_KPARAM_INFO
	.align		4
.L_67:
        /*0008*/ 	.byte	0x04, 0x17
        /*000a*/ 	.short	(.L_69 - .L_68)
.L_68:
        /*000c*/ 	.word	0x00000000
        /*0010*/ 	.short	0x0002
        /*0012*/ 	.short	0x0010
        /*0014*/ 	.byte	0x00, 0xf0, 0x11, 0x00


	//----- nvinfo : EIATTR_KPARAM_INFO
	.align		4
.L_69:
        /*0018*/ 	.byte	0x04, 0x17
        /*001a*/ 	.short	(.L_71 - .L_70)
.L_70:
        /*001c*/ 	.word	0x00000000
        /*0020*/ 	.short	0x0001
        /*0022*/ 	.short	0x0008
        /*0024*/ 	.byte	0x00, 0xf5, 0x21, 0x00


	//----- nvinfo : EIATTR_KPARAM_INFO
	.align		4
.L_71:
        /*0028*/ 	.byte	0x04, 0x17
        /*002a*/ 	.short	(.L_73 - .L_72)
.L_72:
        /*002c*/ 	.word	0x00000000
        /*0030*/ 	.short	0x0000
        /*0032*/ 	.short	0x0000
        /*0034*/ 	.byte	0x00, 0xf5, 0x21, 0x00


	//----- nvinfo : EIATTR_SPARSE_MMA_MASK
	.align		4
.L_73:
        /*0038*/ 	.byte	0x03, 0x50
        /*003a*/ 	.short	0x0000


	//----- nvinfo : EIATTR_MAXREG_COUNT
	.align		4
        /*003c*/ 	.byte	0x03, 0x1b
        /*003e*/ 	.short	0x00ff


	//----- nvinfo : EIATTR_NUM_BARRIERS
	.align		4
        /*0040*/ 	.byte	0x02, 0x4c
        /*0042*/ 	.byte	0x01
	.zero		1


	//----- nvinfo : EIATTR_MERCURY_ISA_VERSION
	.align		4
        /*0044*/ 	.byte	0x03, 0x5f
        /*0046*/ 	.short	0x0101


	//----- nvinfo : EIATTR_COOP_GROUP_MASK_REGIDS
	.align		4
        /*0048*/ 	.byte	0x04, 0x29
        /*004a*/ 	.short	(.L_75 - .L_74)


	//   ....[0]....
.L_74:
        /*004c*/ 	.word	0xffffffff


	//   ....[1]....
        /*0050*/ 	.word	0xffffffff


	//----- nvinfo : EIATTR_COOP_GROUP_INSTR_OFFSETS
	.align		4
.L_75:
        /*0054*/ 	.byte	0x04, 0x28
        /*0056*/ 	.short	(.L_77 - .L_76)


	//   ....[0]....
.L_76:
        /*0058*/ 	.word	0x00000140


	//   ....[1]....
        /*005c*/ 	.word	0x000001d0


	//----- nvinfo : EIATTR_VRC_CTA_INIT_COUNT
	.align		4
.L_77:
        /*0060*/ 	.byte	0x02, 0x4a
	.zero		1
	.zero		1


	//----- nvinfo : EIATTR_EXIT_INSTR_OFFSETS
	.align		4
        /*0064*/ 	.byte	0x04, 0x1c
        /*0066*/ 	.short	(.L_79 - .L_78)


	//   ....[0]....
.L_78:
        /*0068*/ 	.word	0x00000210


	//   ....[1]....
        /*006c*/ 	.word	0x00000290


	//----- nvinfo : EIATTR_CBANK_PARAM_SIZE
	.align		4
.L_79:
        /*0070*/ 	.byte	0x03, 0x19
        /*0072*/ 	.short	0x0014


	//----- nvinfo : EIATTR_PARAM_CBANK
	.align		4
        /*0074*/ 	.byte	0x04, 0x0a
        /*0076*/ 	.short	(.L_81 - .L_80)
	.align		4
.L_80:
        /*0078*/ 	.word	index@(.nv.constant0._Z7reduce2IfEvPT_S1_j)
        /*007c*/ 	.short	0x0380
        /*007e*/ 	.short	0x0014


	//----- nvinfo : EIATTR_SW_WAR
	.align		4
.L_81:
        /*0080*/ 	.byte	0x04, 0x36
        /*0082*/ 	.short	(.L_83 - .L_82)
.L_82:
        /*0084*/ 	.word	0x00000008
.L_83:


//--------------------- .nv.info._Z7reduce1IfEvPT_S1_j --------------------------
	.section	.nv.info._Z7reduce1IfEvPT_S1_j,"",@"SHT_CUDA_INFO"
	.sectionflags	@""
	.align	4


	//----- nvinfo : EIATTR_CUDA_API_VERSION
	.align		4
        /*0000*/ 	.byte	0x04, 0x37
        /*0002*/ 	.short	(.L_85 - .L_84)
.L_84:
        /*0004*/ 	.word	0x00000082


	//----- nvinfo : EIATTR_KPARAM_INFO
	.align		4
.L_85:
        /*0008*/ 	.byte	0x04, 0x17
        /*000a*/ 	.short	(.L_87 - .L_86)
.L_86:
        /*000c*/ 	.word	0x00000000
        /*0010*/ 	.short	0x0002
        /*0012*/ 	.short	0x0010
        /*0014*/ 	.byte	0x00, 0xf0, 0x11, 0x00


	//----- nvinfo : EIATTR_KPARAM_INFO
	.align		4
.L_87:
        /*0018*/ 	.byte	0x04, 0x17
        /*001a*/ 	.short	(.L_89 - .L_88)
.L_88:
        /*001c*/ 	.word	0x00000000
        /*0020*/ 	.short	0x0001
        /*0022*/ 	.short	0x0008
        /*0024*/ 	.byte	0x00, 0xf5, 0x21, 0x00


	//----- nvinfo : EIATTR_KPARAM_INFO
	.align		4
.L_89:
        /*0028*/ 	.byte	0x04, 0x17
        /*002a*/ 	.short	(.L_91 - .L_90)
.L_90:
        /*002c*/ 	.word	0x00000000
        /*0030*/ 	.short	0x0000
        /*0032*/ 	.short	0x0000
        /*0034*/ 	.byte	0x00, 0xf5, 0x21, 0x00


	//----- nvinfo : EIATTR_SPARSE_MMA_MASK
	.align		4
.L_91:
        /*0038*/ 	.byte	0x03, 0x50
        /*003a*/ 	.short	0x0000


	//----- nvinfo : EIATTR_MAXREG_COUNT
	.align		4
        /*003c*/ 	.byte	0x03, 0x1b
        /*003e*/ 	.short	0x00ff


	//----- nvinfo : EIATTR_NUM_BARRIERS
	.align		4
        /*0040*/ 	.byte	0x02, 0x4c
        /*0042*/ 	.byte	0x01
	.zero		1


	//----- nvinfo : EIATTR_MERCURY_ISA_VERSION
	.align		4
        /*0044*/ 	.byte	0x03, 0x5f
        /*0046*/ 	.short	0x0101


	//----- nvinfo : EIATTR_COOP_GROUP_MASK_REGIDS
	.align		4
        /*0048*/ 	.byte	0x04, 0x29
        /*004a*/ 	.short	(.L_93 - .L_92)


	//   ....[0]....
.L_92:
        /*004c*/ 	.word	0xffffffff


	//   ....[1]....
        /*0050*/ 	.word	0xffffffff


	//----- nvinfo : EIATTR_COOP_GROUP_INSTR_OFFSETS
	.align		4
.L_93:
        /*0054*/ 	.byte	0x04, 0x28
        /*0056*/ 	.short	(.L_95 - .L_94)


	//   ....[0]....
.L_94:
        /*0058*/ 	.word	0x00000130


	//   ....[1]....
        /*005c*/ 	.word	0x00000220


	//----- nvinfo : EIATTR_VRC_CTA_INIT_COUNT
	.align		4
.L_95:
        /*0060*/ 	.byte	0x02, 0x4a
	.zero		1
	.zero		1


	//----- nvinfo : EIATTR_EXIT_INSTR_OFFSETS
	.align		4
        /*0064*/ 	.byte	0x04, 0x1c
        /*0066*/ 	.short	(.L_97 - .L_96)


	//   ....[0]....
.L_96:
        /*0068*/ 	.word	0x00000240


	//   ....[1]....
        /*006c*/ 	.word	0x000002c0


	//----- nvinfo : EIATTR_CBANK_PARAM_SIZE
	.align		4
.L_97:
        /*0070*/ 	.byte	0x03, 0x19
        /*0072*/ 	.short	0x0014


	//----- nvinfo : EIATTR_PARAM_CBANK
	.align		4
        /*0074*/ 	.byte	0x04, 0x0a
        /*0076*/ 	.short	(.L_99 - .L_98)
	.align		4
.L_98:
        /*0078*/ 	.word	index@(.nv.constant0._Z7reduce1IfEvPT_S1_j)
        /*007c*/ 	.short	0x0380
        /*007e*/ 	.short	0x0014


	//----- nvinfo : EIATTR_SW_WAR
	.align		4
.L_99:
        /*0080*/ 	.byte	0x04, 0x36
        /*0082*/ 	.short	(.L_101 - .L_100)
.L_100:
        /*0084*/ 	.word	0x00000008
.L_101:


//--------------------- .nv.info._Z7reduce0IfEvPT_S1_j --------------------------
	.section	.nv.info._Z7reduce0IfEvPT_S1_j,"",@"SHT_CUDA_INFO"
	.sectionflags	@""
	.align	4


	//----- nvinfo : EIATTR_CUDA_API_VERSION
	.align		4
        /*0000*/ 	.byte	0x04, 0x37
        /*0002*/ 	.short	(.L_103 - .L_102)
.L_102:
        /*0004*/ 	.word	0x00000082


	//----- nvinfo : EIATTR_KPARAM_INFO
	.align		4
.L_103:
        /*0008*/ 	.byte	0x04, 0x17
        /*000a*/ 	.short	(.L_105 - .L_104)
.L_104:
        /*000c*/ 	.word	0x00000000
        /*0010*/ 	.short	0x0002
        /*0012*/ 	.short	0x0010
        /*0014*/ 	.byte	0x00, 0xf0, 0x11, 0x00


	//----- nvinfo : EIATTR_KPARAM_INFO
	.align		4
.L_105:
        /*0018*/ 	.byte	0x04, 0x17
        /*001a*/ 	.short	(.L_107 - .L_106)
.L_106:
        /*001c*/ 	.word	0x00000000
        /*0020*/ 	.short	0x0001
        /*0022*/ 	.short	0x0008
        /*0024*/ 	.byte	0x00, 0xf5, 0x21, 0x00


	//----- nvinfo : EIATTR_KPARAM_INFO
	.align		4
.L_107:
        /*0028*/ 	.byte	0x04, 0x17
        /*002a*/ 	.short	(.L_109 - .L_108)
.L_108:
        /*002c*/ 	.word	0x00000000
        /*0030*/ 	.short	0x0000
        /*0032*/ 	.short	0x0000
        /*0034*/ 	.byte	0x00, 0xf5, 0x21, 0x00


	//----- nvinfo : EIATTR_SPARSE_MMA_MASK
	.align		4
.L_109:
        /*0038*/ 	.byte	0x03, 0x50
        /*003a*/ 	.short	0x0000


	//----- nvinfo : EIATTR_MAXREG_COUNT
	.align		4
        /*003c*/ 	.byte	0x03, 0x1b
        /*003e*/ 	.short	0x00ff


	//----- nvinfo : EIATTR_NUM_BARRIERS
	.align		4
        /*0040*/ 	.byte	0x02, 0x4c
        /*0042*/ 	.byte	0x01
	.zero		1


	//----- nvinfo : EIATTR_MERCURY_ISA_VERSION
	.align		4
        /*0044*/ 	.byte	0x03, 0x5f
        /*0046*/ 	.short	0x0101


	//----- nvinfo : EIATTR_COOP_GROUP_MASK_REGIDS
	.align		4
        /*0048*/ 	.byte	0x04, 0x29
        /*004a*/ 	.short	(.L_111 - .L_110)


	//   ....[0]....
.L_110:
        /*004c*/ 	.word	0xffffffff


	//   ....[1]....
        /*0050*/ 	.word	0xffffffff


	//----- nvinfo : EIATTR_COOP_GROUP_INSTR_OFFSETS
	.align		4
.L_111:
        /*0054*/ 	.byte	0x04, 0x28
        /*0056*/ 	.short	(.L_113 - .L_112)


	//   ....[0]....
.L_112:
        /*0058*/ 	.word	0x00000130


	//   ....[1]....
        /*005c*/ 	.word	0x000001f0


	//----- nvinfo : EIATTR_VRC_CTA_INIT_COUNT
	.align		4
.L_113:
        /*0060*/ 	.byte	0x02, 0x4a
	.zero		1
	.zero		1


	//----- nvinfo : EIATTR_EXIT_INSTR_OFFSETS
	.align		4
        /*0064*/ 	.byte	0x04, 0x1c
        /*0066*/ 	.short	(.L_115 - .L_114)


	//   ....[0]....
.L_114:
        /*0068*/ 	.word	0x00000220


	//   ....[1]....
        /*006c*/ 	.word	0x000002a0


	//----- nvinfo : EIATTR_CBANK_PARAM_SIZE
	.align		4
.L_115:
        /*0070*/ 	.byte	0x03, 0x19
        /*0072*/ 	.short	0x0014


	//----- nvinfo : EIATTR_PARAM_CBANK
	.align		4
        /*0074*/ 	.byte	0x04, 0x0a
        /*0076*/ 	.short	(.L_117 - .L_116)
	.align		4
.L_116:
        /*0078*/ 	.word	index@(.nv.constant0._Z7reduce0IfEvPT_S1_j)
        /*007c*/ 	.short	0x0380
        /*007e*/ 	.short	0x0014


	//----- nvinfo : EIATTR_SW_WAR
	.align		4
.L_117:
        /*0080*/ 	.byte	0x04, 0x36
        /*0082*/ 	.short	(.L_119 - .L_118)
.L_118:
        /*0084*/ 	.word	0x00000008
.L_119:


//--------------------- .nv.callgraph             --------------------------
	.section	.nv.callgraph,"",@"SHT_CUDA_CALLGRAPH"
	.align	4
	.sectionentsize	8
	.align		4
        /*0000*/ 	.word	0x00000000
	.align		4
        /*0004*/ 	.word	0xffffffff
	.align		4
        /*0008*/ 	.word	0x00000000
	.align		4
        /*000c*/ 	.word	0xfffffffe
	.align		4
        /*0010*/ 	.word	0x00000000
	.align		4
        /*0014*/ 	.word	0xfffffffd
	.align		4
        /*0018*/ 	.word	0x00000000
	.align		4
        /*001c*/ 	.word	0xfffffffc


//--------------------- .text._Z7reduce4IfEvPT_S1_j --------------------------
	.section	.text._Z7reduce4IfEvPT_S1_j,"ax",@progbits
	.align	128
        .global         _Z7reduce4IfEvPT_S1_j
        .type           _Z7reduce4IfEvPT_S1_j,@function
        .size           _Z7reduce4IfEvPT_S1_j,(.L_x_15 - _Z7reduce4IfEvPT_S1_j)
        .other          _Z7reduce4IfEvPT_S1_j,@"STO_CUDA_ENTRY STV_DEFAULT"
_Z7reduce4IfEvPT_S1_j:
.text._Z7reduce4IfEvPT_S1_j:
[----:B------:R-:W-:Y:S01]  /*0000*/  LDC R1, c[0x0][0x37c] ;  /* 0x0000df00ff017b82 */ /* 0x000fe20000000800 */
[----:B------:R-:W0:Y:S01]  /*0010*/  S2R R0, SR_CTAID.X ;  /* 0x0000000000007919 */ /* 0x000e220000002500 */
[----:B------:R-:W1:Y:S01]  /*0020*/  LDCU UR4, c[0x0][0x360] ;  /* 0x00006c00ff0477ac */ /* 0x000e620008000800 */
[----:B------:R-:W-:Y:S01]  /*0030*/  IMAD.MOV.U32 R10, RZ, RZ, RZ ;  /* 0x000000ffff0a7224 */ /* 0x000fe200078e00ff */
[----:B------:R-:W2:Y:S01]  /*0040*/  S2R R2, SR_TID.X ;  /* 0x0000000000027919 */ /* 0x000ea20000002100 */
[----:B------:R-:W3:Y:S01]  /*0050*/  LDCU UR5, c[0x0][0x390] ;  /* 0x00007200ff0577ac */ /* 0x000ee20008000800 */
[----:B------:R-:W4:Y:S01]  /*0060*/  LDCU.64 UR6, c[0x0][0x358] ;  /* 0x00006b00ff0677ac */ /* 0x000f220008000a00 */
[----:B-1----:R-:W-:Y:S01]  /*0070*/  MOV R8, UR4 ;  /* 0x0000000400087c02 */ /* 0x002fe20008000f00 */
[----:B0-----:R-:W-:-:S05]  /*0080*/  IMAD R3, R0, UR4, RZ ;  /* 0x0000000400037c24 */ /* 0x001fca000f8e02ff */
[----:B--2---:R-:W-:-:S04]  /*0090*/  LEA R3, R3, R2, 0x1 ;  /* 0x0000000203037211 */ /* 0x004fc800078e08ff */
[C---:B---3--:R-:W-:Y:S01]  /*00a0*/  ISETP.GE.U32.AND P0, PT, R3.reuse, UR5, PT ;  /* 0x0000000503007c0c */ /* 0x048fe2000bf06070 */
[----:B------:R-:W-:-:S05]  /*00b0*/  IMAD.IADD R9, R3, 0x1, R8 ;  /* 0x0000000103097824 */ /* 0x000fca00078e0208 */
[----:B------:R-:W-:-:S07]  /*00c0*/  ISETP.GE.U32.AND P1, PT, R9, UR5, PT ;  /* 0x0000000509007c0c */ /* 0x000fce000bf26070 */
[----:B------:R-:W0:Y:S08]  /*00d0*/  @!P0 LDC.64 R4, c[0x0][0x380] ;  /* 0x0000e000ff048b82 */ /* 0x000e300000000a00 */
[----:B------:R-:W1:Y:S01]  /*00e0*/  @!P1 LDC.64 R6, c[0x0][0x380] ;  /* 0x0000e000ff069b82 */ /* 0x000e620000000a00 */
[----:B0-----:R-:W-:-:S04]  /*00f0*/  @!P0 IMAD.WIDE.U32 R4, R3, 0x4, R4 ;  /* 0x0000000403048825 */ /* 0x001fc800078e0004 */
[----:B-1----:R-:W-:-:S04]  /*0100*/  @!P1 IMAD.WIDE.U32 R6, R9, 0x4, R6 ;  /* 0x0000000409069825 */ /* 0x002fc800078e0006 */
[----:B------:R-:W-:Y:S01]  /*0110*/  HFMA2 R9, -RZ, RZ, 0, 0 ;  /* 0x00000000ff097431 */ /* 0x000fe200000001ff */
[----:B----4-:R-:W2:Y:S05]  /*0120*/  @!P1 LDG.E R10, desc[UR6][R6.64] ;  /* 0x00000006060a9981 */ /* 0x010eaa000c1e1900 */
[----:B------:R-:W2:Y:S01]  /*0130*/  @!P0 LDG.E R9, desc[UR6][R4.64] ;  /* 0x0000000604098981 */ /* 0x000ea2000c1e1900 */
[----:B------:R-:W0:Y:S01]  /*0140*/  S2UR UR5, SR_CgaCtaId ;  /* 0x00000000000579c3 */ /* 0x000e220000008800 */
[----:B------:R-:W-:Y:S01]  /*0150*/  UMOV UR4, 0x400 ;  /* 0x0000040000047882 */ /* 0x000fe20000000000 */
[----:B------:R-:W-:Y:S02]  /*0160*/  ISETP.GE.U32.AND P1, PT, R8, 0x42, PT ;  /* 0x000000420800780c */ /* 0x000fe40003f26070 */
[----:B------:R-:W-:Y:S01]  /*0170*/  ISETP.GT.U32.AND P0, PT, R2, 0x1f, PT ;  /* 0x0000001f0200780c */ /* 0x000fe20003f04070 */
[----:B0-----:R-:W-:-:S06]  /*0180*/  ULEA UR4, UR5, UR4, 0x18 ;  /* 0x0000000405047291 */ /* 0x001fcc000f8ec0ff */
[----:B------:R-:W-:Y:S01]  /*0190*/  LEA R3, R2, UR4, 0x2 ;  /* 0x0000000402037c11 */ /* 0x000fe2000f8e10ff */
[----:B--2---:R-:W-:-:S05]  /*01a0*/  FADD R10, R10, R9 ;  /* 0x000000090a0a7221 */ /* 0x004fca0000000000 */
[----:B------:R0:W-:Y:S01]  /*01b0*/  STS [R3], R10 ;  /* 0x0000000a03007388 */ /* 0x0001e20000000800 */
[----:B------:R-:W-:Y:S06]  /*01c0*/  BAR.SYNC.DEFER_BLOCKING 0x0 ;  /* 0x0000000000007b1d */ /* 0x000fec0000010000 */
[----:B------:R-:W-:Y:S05]  /*01d0*/  @!P1 BRA `(.L_x_0) ;  /* 0x00000000002c9947 */ /* 0x000fea0003800000 */
.L_x_1:
[----:B------:R-:W-:-:S04]  /*01e0*/  SHF.R.U32.HI R7, RZ, 0x1, R8 ;  /* 0x00000001ff077819 */ /* 0x000fc80000011608 */
[----:B------:R-:W-:-:S13]  /*01f0*/  ISETP.GE.U32.AND P1, PT, R2, R7, PT ;  /* 0x000000070200720c */ /* 0x000fda0003f26070 */
[----:B------:R-:W-:Y:S01]  /*0200*/  @!P1 LEA R4, R7, R3, 0x2 ;  /* 0x0000000307049211 */ /* 0x000fe200078e10ff */
[----:B------:R-:W-:Y:S05]  /*0210*/  @!P1 LDS R5, [R3] ;  /* 0x0000000003059984 */ /* 0x000fea0000000800 */
[----:B------:R-:W1:Y:S02]  /*0220*/  @!P1 LDS R4, [R4] ;  /* 0x0000000004049984 */ /* 0x000e640000000800 */
[----:B-1----:R-:W-:-:S05]  /*0230*/  @!P1 FADD R6, R4, R5 ;  /* 0x0000000504069221 */ /* 0x002fca0000000000 */
[----:B------:R1:W-:Y:S01]  /*0240*/  @!P1 STS [R3], R6 ;  /* 0x0000000603009388 */ /* 0x0003e20000000800 */
[----:B------:R-:W-:Y:S01]  /*0250*/  BAR.SYNC.DEFER_BLOCKING 0x0 ;  /* 0x0000000000007b1d */ /* 0x000fe20000010000 */
[----:B------:R-:W-:Y:S02]  /*0260*/  ISETP.GT.U32.AND P1, PT, R8, 0x83, PT ;  /* 0x000000830800780c */ /* 0x000fe40003f24070 */
[----:B------:R-:W-:-:S11]  /*0270*/  MOV R8, R7 ;  /* 0x0000000700087202 */ /* 0x000fd60000000f00 */
[----:B-1----:R-:W-:Y:S05]  /*0280*/  @P1 BRA `(.L_x_1) ;  /* 0xfffffffc00d41947 */ /* 0x002fea000383ffff */
.L_x_0:
[----:B------:R-:W-:Y:S05]  /*0290*/  @P0 EXIT ;  /* 0x000000000000094d */ /* 0x000fea0003800000 */
[----:B------:R-:W-:Y:S01]  /*02a0*/  LDS R4, [R3+0x80] ;  /* 0x0000800003047984 */ /* 0x000fe20000000800 */
[----:B------:R-:W-:-:S03]  /*02b0*/  ISETP.NE.AND P0, PT, R2, RZ, PT ;  /* 0x000000ff0200720c */ /* 0x000fc60003f05270 */
[----:B------:R-:W1:Y:S02]  /*02c0*/  LDS R5, [R3] ;  /* 0x0000000003057984 */ /* 0x000e640000000800 */
[----:B-1----:R-:W-:-:S05]  /*02d0*/  FADD R4, R4, R5 ;  /* 0x0000000504047221 */ /* 0x002fca0000000000 */
[----:B------:R-:W-:Y:S04]  /*02e0*/  STS [R3], R4 ;  /* 0x0000000403007388 */ /* 0x000fe80000000800 */
[----:B------:R-:W-:Y:S04]  /*02f0*/  LDS R5, [R3+0x40] ;  /* 0x0000400003057984 */ /* 0x000fe80000000800 */
        /* <DEDUP_REMOVED lines=8> */
[----:B0-----:R-:W0:Y:S02]  /*0380*/  LDS R10, [R3] ;  /* 0x00000000030a7984 */ /* 0x001e240000000800 */
[----:B0-----:R-:W-:-:S05]  /*0390*/  FADD R10, R5, R10 ;  /* 0x0000000a050a7221 */ /* 0x001fca0000000000 */
[----:B------:R-:W-:Y:S04]  /*03a0*/  STS [R3], R10 ;  /* 0x0000000a03007388 */ /* 0x000fe80000000800 */
[----:B------:R-:W-:Y:S04]  /*03b0*/  LDS R4, [R3+0x8] ;  /* 0x0000080003047984 */ /* 0x000fe80000000800 */
[----:B------:R-:W0:Y:S02]  /*03c0*/  LDS R5, [R3] ;  /* 0x0000000003057984 */ /* 0x000e240000000800 */
[----:B0-----:R-:W-:-:S05]  /*03d0*/  FADD R4, R4, R5 ;  /* 0x0000000504047221 */ /* 0x001fca0000000000 */
[----:B------:R-:W-:Y:S04]  /*03e0*/  STS [R3], R4 ;  /* 0x0000000403007388 */ /* 0x000fe80000000800 */
[----:B------:R-:W-:Y:S04]  /*03f0*/  LDS R5, [R3+0x4] ;  /* 0x0000040003057984 */ /* 0x000fe80000000800 */
[----:B------:R-:W0:Y:S02]  /*0400*/  LDS R6, [R3] ;  /* 0x0000000003067984 */ /* 0x000e240000000800 */
[----:B0-----:R-:W-:-:S05]  /*0410*/  FADD R6, R5, R6 ;  /* 0x0000000605067221 */ /* 0x001fca0000000000 */
[----:B------:R0:W-:Y:S01]  /*0420*/  STS [R3], R6 ;  /* 0x0000000603007388 */ /* 0x0001e20000000800 */
[----:B------:R-:W-:Y:S05]  /*0430*/  @P0 EXIT ;  /* 0x000000000000094d */ /* 0x000fea0003800000 */
[----:B------:R-:W1:Y:S01]  /*0440*/  S2UR UR5, SR_CgaCtaId ;  /* 0x00000000000579c3 */ /* 0x000e620000008800 */
[----:B------:R-:W-:-:S07]  /*0450*/  UMOV UR4, 0x400 ;  /* 0x0000040000047882 */ /* 0x000fce0000000000 */
[----:B0-----:R-:W0:Y:S01]  /*0460*/  LDC.64 R2, c[0x0][0x388] ;  /* 0x0000e200ff027b82 */ /* 0x001e220000000a00 */
[----:B-1----:R-:W-:Y:S01]  /*0470*/  ULEA UR4, UR5, UR4, 0x18 ;  /* 0x0000000405047291 */ /* 0x002fe2000f8ec0ff */
[----:B0-----:R-:W-:-:S08]  /*0480*/  IMAD.WIDE.U32 R2, R0, 0x4, R2 ;  /* 0x0000000400027825 */ /* 0x001fd000078e0002 */
[----:B------:R-:W0:Y:S04]  /*0490*/  LDS R5, [UR4] ;  /* 0x00000004ff057984 */ /* 0x000e280008000800 */
[----:B0-----:R-:W-:Y:S01]  /*04a0*/  STG.E desc[UR6][R2.64], R5 ;  /* 0x0000000502007986 */ /* 0x001fe2000c101906 */
[----:B------:R-:W-:Y:S05]  /*04b0*/  EXIT ;  /* 0x000000000000794d */ /* 0x000fea0003800000 */
.L_x_2:
[----:B------:R-:W-:-:S00]  /*04c0*/  BRA `(.L_x_2) ;  /* 0xfffffffc00fc7947 */ /* 0x000fc0000383ffff */
[----:B------:R-:W-:-:S00]  /*04d0*/  NOP ;  /* 0x0000000000007918 */ /* 0x000fc00000000000 */
        /* <DEDUP_REMOVED lines=10> */
.L_x_15:


//--------------------- .text._Z7reduce3IfEvPT_S1_j --------------------------
	.section	.text._Z7reduce3IfEvPT_S1_j,"ax",@progbits
	.align	128
        .global         _Z7reduce3IfEvPT_S1_j
        .type           _Z7reduce3IfEvPT_S1_j,@function
        .size           _Z7reduce3IfEvPT_S1_j,(.L_x_16 - _Z7reduce3IfEvPT_S1_j)
        .other          _Z7reduce3IfEvPT_S1_j,@"STO_CUDA_ENTRY STV_DEFAULT"
_Z7reduce3IfEvPT_S1_j:
.text._Z7reduce3IfEvPT_S1_j:
[----:B------:R-:W-:Y:S01]  /*0000*/  LDC R1, c[0x0][0x37c] ;  /* 0x0000df00ff017b82 */ /* 0x000fe20000000800 */
[----:B------:R-:W0:Y:S01]  /*0010*/  S2R R11, SR_CTAID.X ;  /* 0x00000000000b7919 */ /* 0x000e220000002500 */
[----:B------:R-:W1:Y:S01]  /*0020*/  LDCU UR4, c[0x0][0x360] ;  /* 0x00006c00ff0477ac */ /* 0x000e620008000800 */
[----:B------:R-:W2:Y:S01]  /*0030*/  S2R R9, SR_TID.X ;  /* 0x0000000000097919 */ /* 0x000ea20000002100 */
[----:B------:R-:W3:Y:S01]  /*0040*/  LDCU UR5, c[0x0][0x390] ;  /* 0x00007200ff0577ac */ /* 0x000ee20008000800 */
[----:B------:R-:W4:Y:S01]  /*0050*/  LDCU.64 UR6, c[0x0][0x358] ;  /* 0x00006b00ff0677ac */ /* 0x000f220008000a00 */
[----:B-1----:R-:W-:Y:S02]  /*0060*/  IMAD.U32 R6, RZ, RZ, UR4 ;  /* 0x00000004ff067e24 */ /* 0x002fe4000f8e00ff */
[----:B0-----:R-:W-:-:S05]  /*0070*/  IMAD R0, R11, UR4, RZ ;  /* 0x000000040b007c24 */ /* 0x001fca000f8e02ff */
[----:B--2---:R-:W-:Y:S01]  /*0080*/  LEA R7, R0, R9, 0x1 ;  /* 0x0000000900077211 */ /* 0x004fe200078e08ff */
[----:B------:R-:W-:-:S03]  /*0090*/  HFMA2 R0, -RZ, RZ, 0, 0 ;  /* 0x00000000ff007431 */ /* 0x000fc600000001ff */
[C---:B---3--:R-:W-:Y:S01]  /*00a0*/  ISETP.GE.U32.AND P0, PT, R7.reuse, UR5, PT ;  /* 0x0000000507007c0c */ /* 0x048fe2000bf06070 */
[----:B------:R-:W-:-:S05]  /*00b0*/  IMAD.IADD R13, R7, 0x1, R6 ;  /* 0x00000001070d7824 */ /* 0x000fca00078e0206 */
[----:B------:R-:W-:-:S07]  /*00c0*/  ISETP.GE.U32.AND P1, PT, R13, UR5, PT ;  /* 0x000000050d007c0c */ /* 0x000fce000bf26070 */
[----:B------:R-:W0:Y:S08]  /*00d0*/  @!P0 LDC.64 R2, c[0x0][0x380] ;  /* 0x0000e000ff028b82 */ /* 0x000e300000000a00 */
[----:B------:R-:W1:Y:S01]  /*00e0*/  @!P1 LDC.64 R4, c[0x0][0x380] ;  /* 0x0000e000ff049b82 */ /* 0x000e620000000a00 */
[----:B0-----:R-:W-:-:S04]  /*00f0*/  @!P0 IMAD.WIDE.U32 R2, R7, 0x4, R2 ;  /* 0x0000000407028825 */ /* 0x001fc800078e0002 */
[----:B------:R-:W-:Y:S01]  /*0100*/  IMAD.MOV.U32 R7, RZ, RZ, RZ ;  /* 0x000000ffff077224 */ /* 0x000fe200078e00ff */
[----:B----4-:R-:W2:Y:S01]  /*0110*/  @!P0 LDG.E R0, desc[UR6][R2.64] ;  /* 0x0000000602008981 */ /* 0x010ea2000c1e1900 */
[----:B-1----:R-:W-:-:S05]  /*0120*/  @!P1 IMAD.WIDE.U32 R4, R13, 0x4, R4 ;  /* 0x000000040d049825 */ /* 0x002fca00078e0004 */
[----:B------:R-:W2:Y:S01]  /*0130*/  @!P1 LDG.E R7, desc[UR6][R4.64] ;  /* 0x0000000604079981 */ /* 0x000ea2000c1e1900 */
[----:B------:R-:W0:Y:S01]  /*0140*/  S2UR UR5, SR_CgaCtaId ;  /* 0x00000000000579c3 */ /* 0x000e220000008800 */
[----:B------:R-:W-:Y:S01]  /*0150*/  UMOV UR4, 0x400 ;  /* 0x0000040000047882 */ /* 0x000fe20000000000 */
[----:B------:R-:W-:Y:S02]  /*0160*/  ISETP.GE.U32.AND P1, PT, R6, 0x2, PT ;  /* 0x000000020600780c */ /* 0x000fe40003f26070 */
[----:B------:R-:W-:Y:S01]  /*0170*/  ISETP.NE.AND P0, PT, R9, RZ, PT ;  /* 0x000000ff0900720c */ /* 0x000fe20003f05270 */
[----:B0-----:R-:W-:-:S06]  /*0180*/  ULEA UR4, UR5, UR4, 0x18 ;  /* 0x0000000405047291 */ /* 0x001fcc000f8ec0ff */
[----:B------:R-:W-:Y:S01]  /*0190*/  LEA R8, R9, UR4, 0x2 ;  /* 0x0000000409087c11 */ /* 0x000fe2000f8e10ff */
[----:B--2---:R-:W-:-:S05]  /*01a0*/  FADD R7, R7, R0 ;  /* 0x0000000007077221 */ /* 0x004fca0000000000 */
[----:B------:R0:W-:Y:S01]  /*01b0*/  STS [R8], R7 ;  /* 0x0000000708007388 */ /* 0x0001e20000000800 */
[----:B------:R-:W-:Y:S06]  /*01c0*/  BAR.SYNC.DEFER_BLOCKING 0x0 ;  /* 0x0000000000007b1d */ /* 0x000fec0000010000 */
[----:B------:R-:W-:Y:S05]  /*01d0*/  @!P1 BRA `(.L_x_3) ;  /* 0x00000000002c9947 */ /* 0x000fea0003800000 */
.L_x_4:
        /* <DEDUP_REMOVED lines=8> */
[----:B------:R-:W-:Y:S01]  /*0260*/  ISETP.GT.U32.AND P1, PT, R6, 0x3, PT ;  /* 0x000000030600780c */ /* 0x000fe20003f24070 */
[----:B------:R-:W-:-:S12]  /*0270*/  IMAD.MOV.U32 R6, RZ, RZ, R2 ;  /* 0x000000ffff067224 */ /* 0x000fd800078e0002 */
[----:B-1----:R-:W-:Y:S05]  /*0280*/  @P1 BRA `(.L_x_4) ;  /* 0xfffffffc00d41947 */ /* 0x002fea000383ffff */
.L_x_3:
[----:B------:R-:W-:Y:S05]  /*0290*/  @P0 EXIT ;  /* 0x000000000000094d */ /* 0x000fea0003800000 */
[----:B------:R-:W1:Y:S01]  /*02a0*/  S2UR UR5, SR_CgaCtaId ;  /* 0x00000000000579c3 */ /* 0x000e620000008800 */
[----:B------:R-:W-:-:S07]  /*02b0*/  UMOV UR4, 0x400 ;  /* 0x0000040000047882 */ /* 0x000fce0000000000 */
[----:B------:R-:W2:Y:S01]  /*02c0*/  LDC.64 R2, c[0x0][0x388] ;  /* 0x0000e200ff027b82 */ /* 0x000ea20000000a00 */
[----:B-1----:R-:W-:Y:S01]  /*02d0*/  ULEA UR4, UR5, UR4, 0x18 ;  /* 0x0000000405047291 */ /* 0x002fe2000f8ec0ff */
[----:B--2---:R-:W-:-:S08]  /*02e0*/  IMAD.WIDE.U32 R2, R11, 0x4, R2 ;  /* 0x000000040b027825 */ /* 0x004fd000078e0002 */
[----:B------:R-:W1:Y:S04]  /*02f0*/  LDS R5, [UR4] ;  /* 0x00000004ff057984 */ /* 0x000e680008000800 */
[----:B-1----:R-:W-:Y:S01]  /*0300*/  STG.E desc[UR6][R2.64], R5 ;  /* 0x0000000502007986 */ /* 0x002fe2000c101906 */
[----:B------:R-:W-:Y:S05]  /*0310*/  EXIT ;  /* 0x000000000000794d */ /* 0x000fea0003800000 */
.L_x_5:
        /* <DEDUP_REMOVED lines=14> */
.L_x_16:


//--------------------- .text._Z7reduce2IfEvPT_S1_j --------------------------
	.section	.text._Z7reduce2IfEvPT_S1_j,"ax",@progbits
	.align	128
        .global         _Z7reduce2IfEvPT_S1_j
        .type           _Z7reduce2IfEvPT_S1_j,@function
        .size           _Z7reduce2IfEvPT_S1_j,(.L_x_17 - _Z7reduce2IfEvPT_S1_j)
        .other          _Z7reduce2IfEvPT_S1_j,@"STO_CUDA_ENTRY STV_DEFAULT"
_Z7reduce2IfEvPT_S1_j:
.text._Z7reduce2IfEvPT_S1_j:
[----:B------:R-:W-:Y:S01]  /*0000*/  LDC R1, c[0x0][0x37c] ;  /* 0x0000df00ff017b82 */ /* 0x000fe20000000800 */
[----:B------:R-:W0:Y:S01]  /*0010*/  S2R R6, SR_TID.X ;  /* 0x0000000000067919 */ /* 0x000e220000002100 */
[----:B------:R-:W0:Y:S01]  /*0020*/  LDCU UR8, c[0x0][0x360] ;  /* 0x00006c00ff0877ac */ /* 0x000e220008000800 */
[----:B------:R-:W-:Y:S01]  /*0030*/  IMAD.MOV.U32 R4, RZ, RZ, RZ ;  /* 0x000000ffff047224 */ /* 0x000fe200078e00ff */
[----:B------:R-:W0:Y:S01]  /*0040*/  S2R R7, SR_CTAID.X ;  /* 0x0000000000077919 */ /* 0x000e220000002500 */
[----:B------:R-:W1:Y:S01]  /*0050*/  LDCU UR4, c[0x0][0x390] ;  /* 0x00007200ff0477ac */ /* 0x000e620008000800 */
[----:B------:R-:W2:Y:S01]  /*0060*/  LDCU.64 UR6, c[0x0][0x358] ;  /* 0x00006b00ff0677ac */ /* 0x000ea20008000a00 */
[----:B0-----:R-:W-:-:S05]  /*0070*/  IMAD R5, R7, UR8, R6 ;  /* 0x0000000807057c24 */ /* 0x001fca000f8e0206 */
[----:B-1----:R-:W-:-:S13]  /*0080*/  ISETP.GE.U32.AND P0, PT, R5, UR4, PT ;  /* 0x0000000405007c0c */ /* 0x002fda000bf06070 */
[----:B------:R-:W0:Y:S02]  /*0090*/  @!P0 LDC.64 R2, c[0x0][0x380] ;  /* 0x0000e000ff028b82 */ /* 0x000e240000000a00 */
[----:B0-----:R-:W-:-:S05]  /*00a0*/  @!P0 IMAD.WIDE.U32 R2, R5, 0x4, R2 ;  /* 0x0000000405028825 */ /* 0x001fca00078e0002 */
[----:B--2---:R-:W2:Y:S01]  /*00b0*/  @!P0 LDG.E R4, desc[UR6][R2.64] ;  /* 0x0000000602048981 */ /* 0x004ea2000c1e1900 */
[----:B------:R-:W0:Y:S01]  /*00c0*/  S2UR UR5, SR_CgaCtaId ;  /* 0x00000000000579c3 */ /* 0x000e220000008800 */
[----:B------:R-:W-:Y:S01]  /*00d0*/  IMAD.U32 R0, RZ, RZ, UR8 ;  /* 0x00000008ff007e24 */ /* 0x000fe2000f8e00ff */
[----:B------:R-:W-:Y:S01]  /*00e0*/  UMOV UR4, 0x400 ;  /* 0x0000040000047882 */ /* 0x000fe20000000000 */
[----:B------:R-:W-:-:S03]  /*00f0*/  ISETP.NE.AND P0, PT, R6, RZ, PT ;  /* 0x000000ff0600720c */ /* 0x000fc60003f05270 */
[----:B------:R-:W-:Y:S01]  /*0100*/  ISETP.GE.U32.AND P1, PT, R0, 0x2, PT ;  /* 0x000000020000780c */ /* 0x000fe20003f26070 */
[----:B0-----:R-:W-:-:S06]  /*0110*/  ULEA UR4, UR5, UR4, 0x18 ;  /* 0x0000000405047291 */ /* 0x001fcc000f8ec0ff */
[----:B------:R-:W-:-:S05]  /*0120*/  LEA R5, R6, UR4, 0x2 ;  /* 0x0000000406057c11 */ /* 0x000fca000f8e10ff */
[----:B--2---:R0:W-:Y:S01]  /*0130*/  STS [R5], R4 ;  /* 0x0000000405007388 */ /* 0x0041e20000000800 */
[----:B------:R-:W-:Y:S06]  /*0140*/  BAR.SYNC.DEFER_BLOCKING 0x0 ;  /* 0x0000000000007b1d */ /* 0x000fec0000010000 */
[----:B------:R-:W-:Y:S05]  /*0150*/  @!P1 BRA `(.L_x_6) ;  /* 0x00000000002c9947 */ /* 0x000fea0003800000 */
.L_x_7:
[----:B------:R-:W-:-:S04]  /*0160*/  SHF.R.U32.HI R8, RZ, 0x1, R0 ;  /* 0x00000001ff087819 */ /* 0x000fc80000011600 */
[----:B------:R-:W-:-:S13]  /*0170*/  ISETP.GE.U32.AND P1, PT, R6, R8, PT ;  /* 0x000000080600720c */ /* 0x000fda0003f26070 */
[----:B------:R-:W-:Y:S01]  /*0180*/  @!P1 LEA R2, R8, R5, 0x2 ;  /* 0x0000000508029211 */ /* 0x000fe200078e10ff */
[----:B------:R-:W-:Y:S05]  /*0190*/  @!P1 LDS R3, [R5] ;  /* 0x0000000005039984 */ /* 0x000fea0000000800 */
[----:B------:R-:W0:Y:S02]  /*01a0*/  @!P1 LDS R2, [R2] ;  /* 0x0000000002029984 */ /* 0x000e240000000800 */
[----:B0-----:R-:W-:-:S05]  /*01b0*/  @!P1 FADD R4, R2, R3 ;  /* 0x0000000302049221 */ /* 0x001fca0000000000 */
[----:B------:R1:W-:Y:S01]  /*01c0*/  @!P1 STS [R5], R4 ;  /* 0x0000000405009388 */ /* 0x0003e20000000800 */
[----:B------:R-:W-:Y:S01]  /*01d0*/  BAR.SYNC.DEFER_BLOCKING 0x0 ;  /* 0x0000000000007b1d */ /* 0x000fe20000010000 */
[----:B------:R-:W-:Y:S01]  /*01e0*/  ISETP.GT.U32.AND P1, PT, R0, 0x3, PT ;  /* 0x000000030000780c */ /* 0x000fe20003f24070 */
[----:B------:R-:W-:-:S12]  /*01f0*/  IMAD.MOV.U32 R0, RZ, RZ, R8 ;  /* 0x000000ffff007224 */ /* 0x000fd800078e0008 */
[----:B-1----:R-:W-:Y:S05]  /*0200*/  @P1 BRA `(.L_x_7) ;  /* 0xfffffffc00d41947 */ /* 0x002fea000383ffff */
.L_x_6:
[----:B------:R-:W-:Y:S05]  /*0210*/  @P0 EXIT ;  /* 0x000000000000094d */ /* 0x000fea0003800000 */
[----:B------:R-:W1:Y:S01]  /*0220*/  S2UR UR5, SR_CgaCtaId ;  /* 0x00000000000579c3 */ /* 0x000e620000008800 */
[----:B------:R-:W-:-:S07]  /*0230*/  UMOV UR4, 0x400 ;  /* 0x0000040000047882 */ /* 0x000fce0000000000 */
[----:B------:R-:W2:Y:S01]  /*0240*/  LDC.64 R2, c[0x0][0x388] ;  /* 0x0000e200ff027b82 */ /* 0x000ea20000000a00 */
[----:B-1----:R-:W-:Y:S01]  /*0250*/  ULEA UR4, UR5, UR4, 0x18 ;  /* 0x0000000405047291 */ /* 0x002fe2000f8ec0ff */
[----:B--2---:R-:W-:-:S08]  /*0260*/  IMAD.WIDE.U32 R2, R7, 0x4, R2 ;  /* 0x0000000407027825 */ /* 0x004fd000078e0002 */
[----:B0-----:R-:W0:Y:S04]  /*0270*/  LDS R5, [UR4] ;  /* 0x00000004ff057984 */ /* 0x001e280008000800 */
[----:B0-----:R-:W-:Y:S01]  /*0280*/  STG.E desc[UR6][R2.64], R5 ;  /* 0x0000000502007986 */ /* 0x001fe2000c101906 */
[----:B------:R-:W-:Y:S05]  /*0290*/  EXIT ;  /* 0x000000000000794d */ /* 0x000fea0003800000 */
.L_x_8:
        /* <DEDUP_REMOVED lines=14> */
.L_x_17:


//--------------------- .text._Z7reduce1IfEvPT_S1_j --------------------------
	.section	.text._Z7reduce1IfEvPT_S1_j,"ax",@progbits
	.align	128
        .global         _Z7reduce1IfEvPT_S1_j
        .type           _Z7reduce1IfEvPT_S1_j,@function
        .size           _Z7reduce1IfEvPT_S1_j,(.L_x_18 - _Z7reduce1IfEvPT_S1_j)
        .other          _Z7reduce1IfEvPT_S1_j,@"STO_CUDA_ENTRY STV_DEFAULT"
_Z7reduce1IfEvPT_S1_j:
.text._Z7reduce1IfEvPT_S1_j:
        /* <DEDUP_REMOVED lines=13> */
[----:B------:R-:W-:Y:S01]  /*00d0*/  UMOV UR4, 0x400 ;  /* 0x0000040000047882 */ /* 0x000fe20000000000 */
[----:B------:R-:W-:Y:S01]  /*00e0*/  UISETP.GE.U32.AND UP0, UPT, UR7, 0x2, UPT ;  /* 0x000000020700788c */ /* 0x000fe2000bf06070 */
[----:B------:R-:W-:Y:S01]  /*00f0*/  ISETP.NE.AND P1, PT, R4, RZ, PT ;  /* 0x000000ff0400720c */ /* 0x000fe20003f25270 */
[----:B0-----:R-:W-:-:S06]  /*0100*/  ULEA UR4, UR5, UR4, 0x18 ;  /* 0x0000000405047291 */ /* 0x001fcc000f8ec0ff */
[----:B------:R-:W-:-:S05]  /*0110*/  LEA R5, R4, UR4, 0x2 ;  /* 0x0000000404057c11 */ /* 0x000fca000f8e10ff */
[----:B--2---:R0:W-:Y:S01]  /*0120*/  STS [R5], R0 ;  /* 0x0000000005007388 */ /* 0x0041e20000000800 */
[----:B------:R-:W-:Y:S06]  /*0130*/  BAR.SYNC.DEFER_BLOCKING 0x0 ;  /* 0x0000000000007b1d */ /* 0x000fec0000010000 */
[----:B------:R-:W-:Y:S05]  /*0140*/  BRA.U !UP0, `(.L_x_9) ;  /* 0x00000001083c7547 */ /* 0x000fea000b800000 */
[----:B------:R-:W-:-:S05]  /*0150*/  UMOV UR5, 0x1 ;  /* 0x0000000100057882 */ /* 0x000fca0000000000 */
.L_x_10:
[----:B------:R-:W-:-:S04]  /*0160*/  USHF.L.U32 UR6, UR5, 0x1, URZ ;  /* 0x0000000105067899 */ /* 0x000fc800080006ff */
[----:B------:R-:W-:Y:S02]  /*0170*/  UISETP.GE.U32.AND UP0, UPT, UR6, UR7, UPT ;  /* 0x000000070600728c */ /* 0x000fe4000bf06070 */
[----:B-1----:R-:W-:-:S05]  /*0180*/  IMAD R2, R4, UR6, RZ ;  /* 0x0000000604027c24 */ /* 0x002fca000f8e02ff */
[----:B------:R-:W-:-:S13]  /*0190*/  ISETP.GE.U32.AND P0, PT, R2, UR7, PT ;  /* 0x0000000702007c0c */ /* 0x000fda000bf06070 */
[C---:B0-----:R-:W-:Y:S01]  /*01a0*/  @!P0 IADD3 R0, PT, PT, R2.reuse, UR5, RZ ;  /* 0x0000000502008c10 */ /* 0x041fe2000fffe0ff */
[----:B------:R-:W-:Y:S01]  /*01b0*/  UMOV UR5, UR6 ;  /* 0x0000000600057c82 */ /* 0x000fe20008000000 */
[----:B------:R-:W-:Y:S02]  /*01c0*/  @!P0 LEA R2, R2, UR4, 0x2 ;  /* 0x0000000402028c11 */ /* 0x000fe4000f8e10ff */
[----:B------:R-:W-:-:S03]  /*01d0*/  @!P0 LEA R0, R0, UR4, 0x2 ;  /* 0x0000000400008c11 */ /* 0x000fc6000f8e10ff */
[----:B------:R-:W-:Y:S04]  /*01e0*/  @!P0 LDS R3, [R2] ;  /* 0x0000000002038984 */ /* 0x000fe80000000800 */
[----:B------:R-:W0:Y:S02]  /*01f0*/  @!P0 LDS R0, [R0] ;  /* 0x0000000000008984 */ /* 0x000e240000000800 */
[----:B0-----:R-:W-:-:S05]  /*0200*/  @!P0 FADD R3, R0, R3 ;  /* 0x0000000300038221 */ /* 0x001fca0000000000 */
[----:B------:R1:W-:Y:S01]  /*0210*/  @!P0 STS [R2], R3 ;  /* 0x0000000302008388 */ /* 0x0003e20000000800 */
[----:B------:R-:W-:Y:S06]  /*0220*/  BAR.SYNC.DEFER_BLOCKING 0x0 ;  /* 0x0000000000007b1d */ /* 0x000fec0000010000 */
[----:B------:R-:W-:Y:S05]  /*0230*/  BRA.U !UP0, `(.L_x_10) ;  /* 0xfffffffd08c87547 */ /* 0x000fea000b83ffff */
.L_x_9:
[----:B------:R-:W-:Y:S05]  /*0240*/  @P1 EXIT ;  /* 0x000000000000194d */ /* 0x000fea0003800000 */
[----:B------:R-:W2:Y:S01]  /*0250*/  S2UR UR5, SR_CgaCtaId ;  /* 0x00000000000579c3 */ /* 0x000ea20000008800 */
[----:B------:R-:W-:-:S07]  /*0260*/  UMOV UR4, 0x400 ;  /* 0x0000040000047882 */ /* 0x000fce0000000000 */
[----:B-1----:R-:W1:Y:S01]  /*0270*/  LDC.64 R2, c[0x0][0x388] ;  /* 0x0000e200ff027b82 */ /* 0x002e620000000a00 */
[----:B--2---:R-:W-:Y:S01]  /*0280*/  ULEA UR4, UR5, UR4, 0x18 ;  /* 0x0000000405047291 */ /* 0x004fe2000f8ec0ff */
[----:B-1----:R-:W-:-:S08]  /*0290*/  IMAD.WIDE.U32 R2, R7, 0x4, R2 ;  /* 0x0000000407027825 */ /* 0x002fd000078e0002 */
[----:B0-----:R-:W0:Y:S04]  /*02a0*/  LDS R5, [UR4] ;  /* 0x00000004ff057984 */ /* 0x001e280008000800 */
[----:B0-----:R-:W-:Y:S01]  /*02b0*/  STG.E desc[UR8][R2.64], R5 ;  /* 0x0000000502007986 */ /* 0x001fe2000c101908 */
[----:B------:R-:W-:Y:S05]  /*02c0*/  EXIT ;  /* 0x000000000000794d */ /* 0x000fea0003800000 */
.L_x_11:
        /* <DEDUP_REMOVED lines=11> */
.L_x_18:


//--------------------- .text._Z7reduce0IfEvPT_S1_j --------------------------
	.section	.text._Z7reduce0IfEvPT_S1_j,"ax",@progbits
	.align	128
        .global         _Z7reduce0IfEvPT_S1_j
        .type           _Z7reduce0IfEvPT_S1_j,@function
        .size           _Z7reduce0IfEvPT_S1_j,(.L_x_19 - _Z7reduce0IfEvPT_S1_j)
        .other          _Z7reduce0IfEvPT_S1_j,@"STO_CUDA_ENTRY STV_DEFAULT"
_Z7reduce0IfEvPT_S1_j:
.text._Z7reduce0IfEvPT_S1_j:
        /* <DEDUP_REMOVED lines=21> */
[----:B0-----:R-:W-:-:S07]  /*0150*/  IMAD.MOV.U32 R0, RZ, RZ, 0x1 ;  /* 0x00000001ff007424 */ /* 0x001fce00078e00ff */
.L_x_13:
[----:B------:R-:W-:-:S05]  /*0160*/  SHF.L.U32 R8, R0, 0x1, RZ ;  /* 0x0000000100087819 */ /* 0x000fca00000006ff */
[----:B------:R-:W-:-:S05]  /*0170*/  VIADD R2, R8, 0xffffffff ;  /* 0xffffffff08027836 */ /* 0x000fca0000000000 */
[----:B------:R-:W-:-:S13]  /*0180*/  LOP3.LUT P1, RZ, R2, R7, RZ, 0xc0, !PT ;  /* 0x0000000702ff7212 */ /* 0x000fda000782c0ff */
[----:B------:R-:W-:Y:S01]  /*0190*/  @!P1 LEA R2, R0, R5, 0x2 ;  /* 0x0000000500029211 */ /* 0x000fe200078e10ff */
[----:B------:R-:W-:Y:S01]  /*01a0*/  @!P1 LDS R3, [R5] ;  /* 0x0000000005039984 */ /* 0x000fe20000000800 */
[----:B------:R-:W-:-:S04]  /*01b0*/  MOV R0, R8 ;  /* 0x0000000800007202 */ /* 0x000fc80000000f00 */
[----:B------:R-:W0:Y:S02]  /*01c0*/  @!P1 LDS R2, [R2] ;  /* 0x0000000002029984 */ /* 0x000e240000000800 */
[----:B0-----:R-:W-:-:S05]  /*01d0*/  @!P1 FADD R4, R2, R3 ;  /* 0x0000000302049221 */ /* 0x001fca0000000000 */
[----:B------:R1:W-:Y:S01]  /*01e0*/  @!P1 STS [R5], R4 ;  /* 0x0000000405009388 */ /* 0x0003e20000000800 */
[----:B------:R-:W-:Y:S01]  /*01f0*/  BAR.SYNC.DEFER_BLOCKING 0x0 ;  /* 0x0000000000007b1d */ /* 0x000fe20000010000 */
[----:B------:R-:W-:-:S13]  /*0200*/  ISETP.GE.U32.AND P1, PT, R8, UR8, PT ;  /* 0x0000000808007c0c */ /* 0x000fda000bf26070 */
[----:B-1----:R-:W-:Y:S05]  /*0210*/  @!P1 BRA `(.L_x_13) ;  /* 0xfffffffc00d09947 */ /* 0x002fea000383ffff */
.L_x_12:
        /* <DEDUP_REMOVED lines=9> */
.L_x_14:
        /* <DEDUP_REMOVED lines=13> */
.L_x_19:


//--------------------- .nv.shared._Z7reduce4IfEvPT_S1_j --------------------------
	.section	.nv.shared._Z7reduce4IfEvPT_S1_j,"aw",@nobits
	.sectionflags	@""
	.align	16
	.zero		1024


//--------------------- .nv.shared.reserved.0     --------------------------
	.section	.nv.shared.reserved.0,"aw",@nobits
	.weak		__nv_reservedSMEM_offset_0_alias
	.size		__nv_reservedSMEM_offset_0_alias, 0, 64
	.other		__nv_reservedSMEM_offset_0_alias,@"STO_CUDA_RESERVED_SHARED STV_DEFAULT"
__nv_reservedSMEM_offset_0_alias:
	.zero		0
	.zero		64


//--------------------- .nv.shared._Z7reduce3IfEvPT_S1_j --------------------------
	.section	.nv.shared._Z7reduce3IfEvPT_S1_j,"aw",@nobits
	.sectionflags	@""
	.align	16
	.zero		1024


//--------------------- .nv.shared._Z7reduce2IfEvPT_S1_j --------------------------
	.section	.nv.shared._Z7reduce2IfEvPT_S1_j,"aw",@nobits
	.sectionflags	@""
	.align	16
	.zero		1024


//--------------------- .nv.shared._Z7reduce1IfEvPT_S1_j --------------------------
	.section	.nv.shared._Z7reduce1IfEvPT_S1_j,"aw",@nobits
	.sectionflags	@""
	.align	16
	.zero		1024


//--------------------- .nv.shared._Z7reduce0IfEvPT_S1_j --------------------------
	.section	.nv.shared._Z7reduce0IfEvPT_S1_j,"aw",@nobits
	.sectionflags	@""
	.align	16
	.zero		1024


//--------------------- .nv.constant0._Z7reduce4IfEvPT_S1_j --------------------------
	.section	.nv.constant0._Z7reduce4IfEvPT_S1_j,"a",@progbits
	.sectionflags	@""
	.align	4
.nv.constant0._Z7reduce4IfEvPT_S1_j:
	.zero		916


//--------------------- .nv.constant0._Z7reduce3IfEvPT_S1_j --------------------------
	.section	.nv.constant0._Z7reduce3IfEvPT_S1_j,"a",@progbits
	.sectionflags	@""
	.align	4
.nv.constant0._Z7reduce3IfEvPT_S1_j:
	.zero		916


//--------------------- .nv.constant0._Z7reduce2IfEvPT_S1_j --------------------------
	.section	.nv.constant0._Z7reduce2IfEvPT_S1_j,"a",@progbits
	.sectionflags	@""
	.align	4
.nv.constant0._Z7reduce2IfEvPT_S1_j:
	.zero		916


//--------------------- .nv.constant0._Z7reduce1IfEvPT_S1_j --------------------------
	.section	.nv.constant0._Z7reduce1IfEvPT_S1_j,"a",@progbits
	.sectionflags	@""
	.align	4
.nv.constant0._Z7reduce1IfEvPT_S1_j:
	.zero		916


//--------------------- .nv.constant0._Z7reduce0IfEvPT_S1_j --------------------------
	.section	.nv.constant0._Z7reduce0IfEvPT_S1_j,"a",@progbits
	.sectionflags	@""
	.align	4
.nv.constant0._Z7reduce0IfEvPT_S1_j:
	.zero		916


//--------------------- SYMBOLS --------------------------

	.type		.nv.reservedSmem.offset0,@object
	.size		.nv.reservedSmem.offset0,0x4
	.type		.nv.reservedSmem.cap,@object
	.size		.nv.reservedSmem.cap,0x4
